//
// Generated by NVIDIA NVVM Compiler
//
// Compiler Build ID: CL-36424714
// Cuda compilation tools, release 13.0, V13.0.88
// Based on NVVM 20.0.0
//

.version 9.0
.target sm_100
.address_size 64

	// .globl	_Z19tile_exp_128_kernelPfS_
.global .align 4 .b8 x[65536];
.global .align 4 .b8 result[65536];

.visible .entry _Z19tile_exp_128_kernelPfS_(
	.param .u64 .ptr .align 1 _Z19tile_exp_128_kernelPfS__param_0,
	.param .u64 .ptr .align 1 _Z19tile_exp_128_kernelPfS__param_1
)
{
	.reg .pred 	%p<4>;
	.reg .b32 	%r<11>;
	.reg .b32 	%f<4>;
	.reg .b64 	%rd<16>;

	ld.param.u64 	%rd1, [_Z19tile_exp_128_kernelPfS__param_0];
	ld.param.u64 	%rd2, [_Z19tile_exp_128_kernelPfS__param_1];
	mov.u32 	%r3, %tid.y;
	mov.u32 	%r4, %ctaid.y;
	mov.u32 	%r5, %ntid.y;
	mad.lo.s32 	%r1, %r4, %r5, %r3;
	mov.u32 	%r6, %tid.x;
	mov.u32 	%r7, %ctaid.x;
	mov.u32 	%r8, %ntid.x;
	mad.lo.s32 	%r2, %r7, %r8, %r6;
	setp.gt.u32 	%p1, %r1, 127;
	setp.gt.s32 	%p2, %r2, 127;
	or.pred  	%p3, %p1, %p2;
	@%p3 bra 	$L__BB0_2;
	cvta.to.global.u64 	%rd3, %rd1;
	cvta.to.global.u64 	%rd4, %rd2;
	shl.b32 	%r9, %r1, 7;
	add.s32 	%r10, %r9, %r2;
	mul.wide.s32 	%rd5, %r10, 4;
	add.s64 	%rd6, %rd3, %rd5;
	ld.global.f32 	%f1, [%rd6];
	mul.wide.u32 	%rd7, %r1, 512;
	mov.u64 	%rd8, x;
	add.s64 	%rd9, %rd8, %rd7;
	mul.wide.s32 	%rd10, %r2, 4;
	add.s64 	%rd11, %rd9, %rd10;
	st.global.f32 	[%rd11], %f1;
	mul.f32 	%f2, %f1, 0f3FB8AA3B;
	ex2.approx.f32 	%f3, %f2;
	mov.u64 	%rd12, result;
	add.s64 	%rd13, %rd12, %rd7;
	add.s64 	%rd14, %rd13, %rd10;
	st.global.f32 	[%rd14], %f3;
	add.s64 	%rd15, %rd4, %rd5;
	st.global.f32 	[%rd15], %f3;
$L__BB0_2:
	ret;

}


// ===== COMPILED SASS (sm_100) =====

	.target	sm_100

	.elftype	@"ET_EXEC"


//--------------------- .note.nv.tkinfo           --------------------------
	.section	.note.nv.tkinfo,"",@"SHT_NOTE"
	.sectionflags	@"SHF_NOTE_NV_TKINFO"
	.tkinfo
        /*0018*/ 	.word	0x00000002
        /*0030*/ 	.string	""
        /*0030*/ 	.string	"ptxas"
        /*0030*/ 	.string	"Cuda compilation tools, release 13.0, V13.0.88"
        /*0030*/ 	.string	"Build cuda_13.0.r13.0/compiler.36424714_0"
        /*0030*/ 	.string	"-arch sm_100 -m 64 "



//--------------------- .note.nv.cuinfo           --------------------------
	.section	.note.nv.cuinfo,"",@"SHT_NOTE"
	.sectionflags	@"SHF_NOTE_NV_CUINFO"
        /*0018*/ 	.short	0x0002
        /*001a*/ 	.short	0x0064
        /*001c*/ 	.short	0x0082
	.zero		2


//--------------------- .nv.info                  --------------------------
	.section	.nv.info,"",@"SHT_CUDA_INFO"
	.align	4


	//----- nvinfo : EIATTR_REGCOUNT
	.align		4
        /*0000*/ 	.byte	0x04, 0x2f
        /*0002*/ 	.short	(.L_3 - .L_2)
	.align		4
.L_2:
        /*0004*/ 	.word	index@(_Z19tile_exp_128_kernelPfS_)
        /*0008*/ 	.word	0x00000016


	//----- nvinfo : EIATTR_FRAME_SIZE
	.align		4
.L_3:
        /*000c*/ 	.byte	0x04, 0x11
        /*000e*/ 	.short	(.L_5 - .L_4)
	.align		4
.L_4:
        /*0010*/ 	.word	index@(_Z19tile_exp_128_kernelPfS_)
        /*0014*/ 	.word	0x00000000


	//----- nvinfo : EIATTR_MIN_STACK_SIZE
	.align		4
.L_5:
        /*0018*/ 	.byte	0x04, 0x12
        /*001a*/ 	.short	(.L_7 - .L_6)
	.align		4
.L_6:
        /*001c*/ 	.word	index@(_Z19tile_exp_128_kernelPfS_)
        /*0020*/ 	.word	0x00000000
.L_7:


//--------------------- .nv.compat                --------------------------
	.section	.nv.compat,"",@"SHT_CUDA_COMPAT_INFO"
	.align	4
        /*0000*/ 	.byte	0x02, 0x09, 0x00, 0x00, 0x02, 0x02, 0x01, 0x00, 0x02, 0x05, 0x05, 0x00, 0x03, 0x07, 0x01, 0x01
        /*0010*/ 	.byte	0x02, 0x03, 0x00, 0x00, 0x02, 0x06, 0x01, 0x00, 0x04, 0x0b, 0x08, 0x00, 0x01, 0x00, 0x00, 0x00
        /*0020*/ 	.byte	0x00, 0x00, 0x00, 0x00


//--------------------- .nv.info._Z19tile_exp_128_kernelPfS_ --------------------------
	.section	.nv.info._Z19tile_exp_128_kernelPfS_,"",@"SHT_CUDA_INFO"
	.sectionflags	@""
	.align	4


	//----- nvinfo : EIATTR_CUDA_API_VERSION
	.align		4
        /*0000*/ 	.byte	0x04, 0x37
        /*0002*/ 	.short	(.L_9 - .L_8)
.L_8:
        /*0004*/ 	.word	0x00000082


	//----- nvinfo : EIATTR_KPARAM_INFO
	.align		4
.L_9:
        /*0008*/ 	.byte	0x04, 0x17
        /*000a*/ 	.short	(.L_11 - .L_10)
.L_10:
        /*000c*/ 	.word	0x00000000
        /*0010*/ 	.short	0x0001
        /*0012*/ 	.short	0x0008
        /*0014*/ 	.byte	0x00, 0xf5, 0x21, 0x00


	//----- nvinfo : EIATTR_KPARAM_INFO
	.align		4
.L_11:
        /*0018*/ 	.byte	0x04, 0x17
        /*001a*/ 	.short	(.L_13 - .L_12)
.L_12:
        /*001c*/ 	.word	0x00000000
        /*0020*/ 	.short	0x0000
        /*0022*/ 	.short	0x0000
        /*0024*/ 	.byte	0x00, 0xf5, 0x21, 0x00


	//----- nvinfo : EIATTR_SPARSE_MMA_MASK
	.align		4
.L_13:
        /*0028*/ 	.byte	0x03, 0x50
        /*002a*/ 	.short	0x0000


	//----- nvinfo : EIATTR_MAXREG_COUNT
	.align		4
        /*002c*/ 	.byte	0x03, 0x1b
        /*002e*/ 	.short	0x00ff


	//----- nvinfo : EIATTR_MERCURY_ISA_VERSION
	.align		4
        /*0030*/ 	.byte	0x03, 0x5f
        /*0032*/ 	.short	0x0101


	//----- nvinfo : EIATTR_VRC_CTA_INIT_COUNT
	.align		4
        /*0034*/ 	.byte	0x02, 0x4a
	.zero		1
	.zero		1


	//----- nvinfo : EIATTR_EXIT_INSTR_OFFSETS
	.align		4
        /*0038*/ 	.byte	0x04, 0x1c
        /*003a*/ 	.short	(.L_15 - .L_14)


	//   ....[0]....
.L_14:
        /*003c*/ 	.word	0x000000b0


	//   ....[1]....
        /*0040*/ 	.word	0x00000210


	//----- nvinfo : EIATTR_CBANK_PARAM_SIZE
	.align		4
.L_15:
        /*0044*/ 	.byte	0x03, 0x19
        /*0046*/ 	.short	0x0010


	//----- nvinfo : EIATTR_PARAM_CBANK
	.align		4
        /*0048*/ 	.byte	0x04, 0x0a
        /*004a*/ 	.short	(.L_17 - .L_16)
	.align		4
.L_16:
        /*004c*/ 	.word	index@(.nv.constant0._Z19tile_exp_128_kernelPfS_)
        /*0050*/ 	.short	0x0380
        /*0052*/ 	.short	0x0010


	//----- nvinfo : EIATTR_SW_WAR
	.align		4
.L_17:
        /*0054*/ 	.byte	0x04, 0x36
        /*0056*/ 	.short	(.L_19 - .L_18)
.L_18:
        /*0058*/ 	.word	0x00000008
.L_19:


//--------------------- .nv.callgraph             --------------------------
	.section	.nv.callgraph,"",@"SHT_CUDA_CALLGRAPH"
	.align	4
	.sectionentsize	8
	.align		4
        /*0000*/ 	.word	0x00000000
	.align		4
        /*0004*/ 	.word	0xffffffff
	.align		4
        /*0008*/ 	.word	0x00000000
	.align		4
        /*000c*/ 	.word	0xfffffffe
	.align		4
        /*0010*/ 	.word	0x00000000
	.align		4
        /*0014*/ 	.word	0xfffffffd
	.align		4
        /*0018*/ 	.word	0x00000000
	.align		4
        /*001c*/ 	.word	0xfffffffc


//--------------------- .nv.constant4             --------------------------
	.section	.nv.constant4,"a",@progbits
	.align	8
	.align		8
.nv.constant4:
        /*0000*/ 	.dword	x
	.align		8
        /*0008*/ 	.dword	result


//--------------------- .text._Z19tile_exp_128_kernelPfS_ --------------------------
	.section	.text._Z19tile_exp_128_kernelPfS_,"ax",@progbits
	.align	128
        .global         _Z19tile_exp_128_kernelPfS_
        .type           _Z19tile_exp_128_kernelPfS_,@function
        .size           _Z19tile_exp_128_kernelPfS_,(.L_x_1 - _Z19tile_exp_128_kernelPfS_)
        .other          _Z19tile_exp_128_kernelPfS_,@"STO_CUDA_ENTRY STV_DEFAULT"
_Z19tile_exp_128_kernelPfS_:
.text._Z19tile_exp_128_kernelPfS_:
[----:B------:R-:W-:Y:S01]  /*0000*/  LDC R1, c[0x0][0x37c] ;  /* 0x0000df00ff017b82 */ /* 0x000fe20000000800 */
[----:B------:R-:W0:Y:S07]  /*0010*/  S2R R13, SR_TID.X ;  /* 0x00000000000d7919 */ /* 0x000e2e0000002100 */
[----:B------:R-:W1:Y:S01]  /*0020*/  LDC R0, c[0x0][0x364] ;  /* 0x0000d900ff007b82 */ /* 0x000e620000000800 */
[----:B------:R-:W1:Y:S07]  /*0030*/  S2R R11, SR_TID.Y ;  /* 0x00000000000b7919 */ /* 0x000e6e0000002200 */
[----:B------:R-:W0:Y:S08]  /*0040*/  S2UR UR5, SR_CTAID.X ;  /* 0x00000000000579c3 */ /* 0x000e300000002500 */
[----:B------:R-:W0:Y:S08]  /*0050*/  LDC R2, c[0x0][0x360] ;  /* 0x0000d800ff027b82 */ /* 0x000e300000000800 */
[----:B------:R-:W1:Y:S01]  /*0060*/  S2UR UR4, SR_CTAID.Y ;  /* 0x00000000000479c3 */ /* 0x000e620000002600 */
[----:B0-----:R-:W-:-:S05]  /*0070*/  IMAD R13, R2, UR5, R13 ;  /* 0x00000005020d7c24 */ /* 0x001fca000f8e020d */
[----:B------:R-:W-:Y:S01]  /*0080*/  ISETP.GT.AND P0, PT, R13, 0x7f, PT ;  /* 0x0000007f0d00780c */ /* 0x000fe20003f04270 */
[----:B-1----:R-:W-:-:S05]  /*0090*/  IMAD R11, R0, UR4, R11 ;  /* 0x00000004000b7c24 */ /* 0x002fca000f8e020b */
[----:B------:R-:W-:-:S13]  /*00a0*/  ISETP.GT.U32.OR P0, PT, R11, 0x7f, P0 ;  /* 0x0000007f0b00780c */ /* 0x000fda0000704470 */
[----:B------:R-:W-:Y:S05]  /*00b0*/  @P0 EXIT ;  /* 0x000000000000094d */ /* 0x000fea0003800000 */
[----:B------:R-:W0:Y:S01]  /*00c0*/  LDC.64 R2, c[0x0][0x380] ;  /* 0x0000e000ff027b82 */ /* 0x000e220000000a00 */
[----:B------:R-:W1:Y:S01]  /*00d0*/  LDCU.64 UR4, c[0x0][0x358] ;  /* 0x00006b00ff0477ac */ /* 0x000e620008000a00 */
[----:B------:R-:W-:-:S06]  /*00e0*/  LEA R15, R11, R13, 0x7 ;  /* 0x0000000d0b0f7211 */ /* 0x000fcc00078e38ff */
[----:B------:R-:W2:Y:S08]  /*00f0*/  LDC.64 R4, c[0x4][RZ] ;  /* 0x01000000ff047b82 */ /* 0x000eb00000000a00 */
[----:B------:R-:W3:Y:S01]  /*0100*/  LDC.64 R6, c[0x4][0x8] ;  /* 0x01000200ff067b82 */ /* 0x000ee20000000a00 */
[----:B0-----:R-:W-:-:S07]  /*0110*/  IMAD.WIDE R2, R15, 0x4, R2 ;  /* 0x000000040f027825 */ /* 0x001fce00078e0202 */
[----:B------:R-:W0:Y:S01]  /*0120*/  LDC.64 R8, c[0x0][0x388] ;  /* 0x0000e200ff087b82 */ /* 0x000e220000000a00 */
[----:B-1----:R0:W4:Y:S01]  /*0130*/  LDG.E R17, desc[UR4][R2.64] ;  /* 0x0000000402117981 */ /* 0x002122000c1e1900 */
[----:B--2---:R-:W-:-:S04]  /*0140*/  IMAD.WIDE.U32 R4, R11, 0x200, R4 ;  /* 0x000002000b047825 */ /* 0x004fc800078e0004 */
[----:B------:R-:W-:-:S04]  /*0150*/  IMAD.WIDE R4, R13, 0x4, R4 ;  /* 0x000000040d047825 */ /* 0x000fc800078e0204 */
[----:B---3--:R-:W-:-:S04]  /*0160*/  IMAD.WIDE.U32 R6, R11, 0x200, R6 ;  /* 0x000002000b067825 */ /* 0x008fc800078e0006 */
[----:B------:R-:W-:-:S04]  /*0170*/  IMAD.WIDE R6, R13, 0x4, R6 ;  /* 0x000000040d067825 */ /* 0x000fc800078e0206 */
[----:B0-----:R-:W-:-:S04]  /*0180*/  IMAD.WIDE R2, R15, 0x4, R8 ;  /* 0x000000040f027825 */ /* 0x001fc800078e0208 */
[----:B----4-:R-:W-:Y:S01]  /*0190*/  FMUL R0, R17, 1.4426950216293334961 ;  /* 0x3fb8aa3b11007820 */ /* 0x010fe20000400000 */
[----:B------:R-:W-:Y:S04]  /*01a0*/  STG.E desc[UR4][R4.64], R17 ;  /* 0x0000001104007986 */ /* 0x000fe8000c101904 */
[----:B------:R-:W-:-:S13]  /*01b0*/  FSETP.GEU.AND P0, PT, R0, -126, PT ;  /* 0xc2fc00000000780b */ /* 0x000fda0003f0e000 */
[----:B------:R-:W-:-:S04]  /*01c0*/  @!P0 FMUL R0, R0, 0.5 ;  /* 0x3f00000000008820 */ /* 0x000fc80000400000 */
[----:B------:R-:W0:Y:S02]  /*01d0*/  MUFU.EX2 R19, R0 ;  /* 0x0000000000137308 */ /* 0x000e240000000800 */
[----:B0-----:R-:W-:-:S05]  /*01e0*/  @!P0 FMUL R19, R19, R19 ;  /* 0x0000001313138220 */ /* 0x001fca0000400000 */
[----:B------:R-:W-:Y:S04]  /*01f0*/  STG.E desc[UR4][R6.64], R19 ;  /* 0x0000001306007986 */ /* 0x000fe8000c101904 */
[----:B------:R-:W-:Y:S01]  /*0200*/  STG.E desc[UR4][R2.64], R19 ;  /* 0x0000001302007986 */ /* 0x000fe2000c101904 */
[----:B------:R-:W-:Y:S05]  /*0210*/  EXIT ;  /* 0x000000000000794d */ /* 0x000fea0003800000 */
.L_x_0:
[----:B------:R-:W-:-:S00]  /*0220*/  BRA `(.L_x_0) ;  /* 0xfffffffc00fc7947 */ /* 0x000fc0000383ffff */
[----:B------:R-:W-:-:S00]  /*0230*/  NOP ;  /* 0x0000000000007918 */ /* 0x000fc00000000000 */
        /* <DEDUP_REMOVED lines=12> */
.L_x_1:


//--------------------- .nv.shared.reserved.0     --------------------------
	.section	.nv.shared.reserved.0,"aw",@nobits
	.weak		__nv_reservedSMEM_offset_0_alias
	.size		__nv_reservedSMEM_offset_0_alias, 0, 64
	.other		__nv_reservedSMEM_offset_0_alias,@"STO_CUDA_RESERVED_SHARED STV_DEFAULT"
__nv_reservedSMEM_offset_0_alias:
	.zero		0
	.zero		64


//--------------------- .nv.global                --------------------------
	.section	.nv.global,"aw",@nobits
	.align	4
.nv.global:
	.type		x,@object
	.size		x,(result - x)
x:
	.zero		65536
	.type		result,@object
	.size		result,(.L_1 - result)
result:
	.zero		65536
.L_1:


//--------------------- .nv.constant0._Z19tile_exp_128_kernelPfS_ --------------------------
	.section	.nv.constant0._Z19tile_exp_128_kernelPfS_,"a",@progbits
	.sectionflags	@""
	.align	4
.nv.constant0._Z19tile_exp_128_kernelPfS_:
	.zero		912


//--------------------- SYMBOLS --------------------------

	.type		.nv.reservedSmem.offset0,@object
	.size		.nv.reservedSmem.offset0,0x4
